//
// Generated by NVIDIA NVVM Compiler
//
// Compiler Build ID: CL-36424714
// Cuda compilation tools, release 13.0, V13.0.88
// Based on NVVM 20.0.0
//

.version 9.0
.target sm_100
.address_size 64

	// .globl	_Z15reduceSumKernelPKiPii
.extern .shared .align 16 .b8 sdata[];

.visible .entry _Z15reduceSumKernelPKiPii(
	.param .u64 .ptr .align 1 _Z15reduceSumKernelPKiPii_param_0,
	.param .u64 .ptr .align 1 _Z15reduceSumKernelPKiPii_param_1,
	.param .u32 _Z15reduceSumKernelPKiPii_param_2
)
{
	.reg .pred 	%p<6>;
	.reg .b32 	%r<18>;
	.reg .b64 	%rd<7>;

	ld.param.u64 	%rd1, [_Z15reduceSumKernelPKiPii_param_0];
	ld.param.u64 	%rd2, [_Z15reduceSumKernelPKiPii_param_1];
	ld.param.u32 	%r6, [_Z15reduceSumKernelPKiPii_param_2];
	mov.u32 	%r1, %tid.x;
	setp.ge.u32 	%p1, %r1, %r6;
	shl.b32 	%r7, %r1, 2;
	mov.u32 	%r8, sdata;
	add.s32 	%r2, %r8, %r7;
	@%p1 bra 	$L__BB0_2;
	cvta.to.global.u64 	%rd3, %rd1;
	mul.wide.u32 	%rd4, %r1, 4;
	add.s64 	%rd5, %rd3, %rd4;
	ld.global.u32 	%r10, [%rd5];
	st.shared.u32 	[%r2], %r10;
	bra.uni 	$L__BB0_3;
$L__BB0_2:
	mov.b32 	%r9, 0;
	st.shared.u32 	[%r2], %r9;
$L__BB0_3:
	bar.sync 	0;
	mov.u32 	%r17, %ntid.x;
	setp.lt.u32 	%p2, %r17, 2;
	@%p2 bra 	$L__BB0_7;
$L__BB0_4:
	shr.u32 	%r5, %r17, 1;
	setp.ge.u32 	%p3, %r1, %r5;
	@%p3 bra 	$L__BB0_6;
	shl.b32 	%r11, %r5, 2;
	add.s32 	%r12, %r2, %r11;
	ld.shared.u32 	%r13, [%r12];
	ld.shared.u32 	%r14, [%r2];
	add.s32 	%r15, %r14, %r13;
	st.shared.u32 	[%r2], %r15;
$L__BB0_6:
	bar.sync 	0;
	setp.gt.u32 	%p4, %r17, 3;
	mov.u32 	%r17, %r5;
	@%p4 bra 	$L__BB0_4;
$L__BB0_7:
	setp.ne.s32 	%p5, %r1, 0;
	@%p5 bra 	$L__BB0_9;
	ld.shared.u32 	%r16, [sdata];
	cvta.to.global.u64 	%rd6, %rd2;
	st.global.u32 	[%rd6], %r16;
$L__BB0_9:
	ret;

}


// ===== COMPILED SASS (sm_100) =====

	.target	sm_100

	.elftype	@"ET_EXEC"


//--------------------- .note.nv.tkinfo           --------------------------
	.section	.note.nv.tkinfo,"",@"SHT_NOTE"
	.sectionflags	@"SHF_NOTE_NV_TKINFO"
	.tkinfo
        /*0018*/ 	.word	0x00000002
        /*0030*/ 	.string	""
        /*0030*/ 	.string	"ptxas"
        /*0030*/ 	.string	"Cuda compilation tools, release 13.0, V13.0.88"
        /*0030*/ 	.string	"Build cuda_13.0.r13.0/compiler.36424714_0"
        /*0030*/ 	.string	"-arch sm_100 -m 64 "



//--------------------- .note.nv.cuinfo           --------------------------
	.section	.note.nv.cuinfo,"",@"SHT_NOTE"
	.sectionflags	@"SHF_NOTE_NV_CUINFO"
        /*0018*/ 	.short	0x0002
        /*001a*/ 	.short	0x0064
        /*001c*/ 	.short	0x0082
	.zero		2


//--------------------- .nv.info                  --------------------------
	.section	.nv.info,"",@"SHT_CUDA_INFO"
	.align	4


	//----- nvinfo : EIATTR_REGCOUNT
	.align		4
        /*0000*/ 	.byte	0x04, 0x2f
        /*0002*/ 	.short	(.L_1 - .L_0)
	.align		4
.L_0:
        /*0004*/ 	.word	index@(_Z15reduceSumKernelPKiPii)
        /*0008*/ 	.word	0x0000000a


	//----- nvinfo : EIATTR_FRAME_SIZE
	.align		4
.L_1:
        /*000c*/ 	.byte	0x04, 0x11
        /*000e*/ 	.short	(.L_3 - .L_2)
	.align		4
.L_2:
        /*0010*/ 	.word	index@(_Z15reduceSumKernelPKiPii)
        /*0014*/ 	.word	0x00000000


	//----- nvinfo : EIATTR_MIN_STACK_SIZE
	.align		4
.L_3:
        /*0018*/ 	.byte	0x04, 0x12
        /*001a*/ 	.short	(.L_5 - .L_4)
	.align		4
.L_4:
        /*001c*/ 	.word	index@(_Z15reduceSumKernelPKiPii)
        /*0020*/ 	.word	0x00000000
.L_5:


//--------------------- .nv.compat                --------------------------
	.section	.nv.compat,"",@"SHT_CUDA_COMPAT_INFO"
	.align	4
        /*0000*/ 	.byte	0x02, 0x09, 0x00, 0x00, 0x02, 0x02, 0x01, 0x00, 0x02, 0x05, 0x05, 0x00, 0x03, 0x07, 0x01, 0x01
        /*0010*/ 	.byte	0x02, 0x03, 0x00, 0x00, 0x02, 0x06, 0x01, 0x00, 0x04, 0x0b, 0x08, 0x00, 0x09, 0x00, 0x00, 0x00
        /*0020*/ 	.byte	0x00, 0x00, 0x00, 0x00


//--------------------- .nv.info._Z15reduceSumKernelPKiPii --------------------------
	.section	.nv.info._Z15reduceSumKernelPKiPii,"",@"SHT_CUDA_INFO"
	.sectionflags	@""
	.align	4


	//----- nvinfo : EIATTR_CUDA_API_VERSION
	.align		4
        /*0000*/ 	.byte	0x04, 0x37
        /*0002*/ 	.short	(.L_7 - .L_6)
.L_6:
        /*0004*/ 	.word	0x00000082


	//----- nvinfo : EIATTR_KPARAM_INFO
	.align		4
.L_7:
        /*0008*/ 	.byte	0x04, 0x17
        /*000a*/ 	.short	(.L_9 - .L_8)
.L_8:
        /*000c*/ 	.word	0x00000000
        /*0010*/ 	.short	0x0002
        /*0012*/ 	.short	0x0010
        /*0014*/ 	.byte	0x00, 0xf0, 0x11, 0x00


	//----- nvinfo : EIATTR_KPARAM_INFO
	.align		4
.L_9:
        /*0018*/ 	.byte	0x04, 0x17
        /*001a*/ 	.short	(.L_11 - .L_10)
.L_10:
        /*001c*/ 	.word	0x00000000
        /*0020*/ 	.short	0x0001
        /*0022*/ 	.short	0x0008
        /*0024*/ 	.byte	0x00, 0xf5, 0x21, 0x00


	//----- nvinfo : EIATTR_KPARAM_INFO
	.align		4
.L_11:
        /*0028*/ 	.byte	0x04, 0x17
        /*002a*/ 	.short	(.L_13 - .L_12)
.L_12:
        /*002c*/ 	.word	0x00000000
        /*0030*/ 	.short	0x0000
        /*0032*/ 	.short	0x0000
        /*0034*/ 	.byte	0x00, 0xf5, 0x21, 0x00


	//----- nvinfo : EIATTR_SPARSE_MMA_MASK
	.align		4
.L_13:
        /*0038*/ 	.byte	0x03, 0x50
        /*003a*/ 	.short	0x0000


	//----- nvinfo : EIATTR_MAXREG_COUNT
	.align		4
        /*003c*/ 	.byte	0x03, 0x1b
        /*003e*/ 	.short	0x00ff


	//----- nvinfo : EIATTR_NUM_BARRIERS
	.align		4
        /*0040*/ 	.byte	0x02, 0x4c
        /*0042*/ 	.byte	0x01
	.zero		1


	//----- nvinfo : EIATTR_MERCURY_ISA_VERSION
	.align		4
        /*0044*/ 	.byte	0x03, 0x5f
        /*0046*/ 	.short	0x0101


	//----- nvinfo : EIATTR_VRC_CTA_INIT_COUNT
	.align		4
        /*0048*/ 	.byte	0x02, 0x4a
	.zero		1
	.zero		1


	//----- nvinfo : EIATTR_EXIT_INSTR_OFFSETS
	.align		4
        /*004c*/ 	.byte	0x04, 0x1c
        /*004e*/ 	.short	(.L_15 - .L_14)


	//   ....[0]....
.L_14:
        /*0050*/ 	.word	0x000001f0


	//   ....[1]....
        /*0054*/ 	.word	0x00000260


	//----- nvinfo : EIATTR_CBANK_PARAM_SIZE
	.align		4
.L_15:
        /*0058*/ 	.byte	0x03, 0x19
        /*005a*/ 	.short	0x0014


	//----- nvinfo : EIATTR_PARAM_CBANK
	.align		4
        /*005c*/ 	.byte	0x04, 0x0a
        /*005e*/ 	.short	(.L_17 - .L_16)
	.align		4
.L_16:
        /*0060*/ 	.word	index@(.nv.constant0._Z15reduceSumKernelPKiPii)
        /*0064*/ 	.short	0x0380
        /*0066*/ 	.short	0x0014


	//----- nvinfo : EIATTR_SW_WAR
	.align		4
.L_17:
        /*0068*/ 	.byte	0x04, 0x36
        /*006a*/ 	.short	(.L_19 - .L_18)
.L_18:
        /*006c*/ 	.word	0x00000008
.L_19:


//--------------------- .nv.callgraph             --------------------------
	.section	.nv.callgraph,"",@"SHT_CUDA_CALLGRAPH"
	.align	4
	.sectionentsize	8
	.align		4
        /*0000*/ 	.word	0x00000000
	.align		4
        /*0004*/ 	.word	0xffffffff
	.align		4
        /*0008*/ 	.word	0x00000000
	.align		4
        /*000c*/ 	.word	0xfffffffe
	.align		4
        /*0010*/ 	.word	0x00000000
	.align		4
        /*0014*/ 	.word	0xfffffffd
	.align		4
        /*0018*/ 	.word	0x00000000
	.align		4
        /*001c*/ 	.word	0xfffffffc


//--------------------- .text._Z15reduceSumKernelPKiPii --------------------------
	.section	.text._Z15reduceSumKernelPKiPii,"ax",@progbits
	.align	128
        .global         _Z15reduceSumKernelPKiPii
        .type           _Z15reduceSumKernelPKiPii,@function
        .size           _Z15reduceSumKernelPKiPii,(.L_x_3 - _Z15reduceSumKernelPKiPii)
        .other          _Z15reduceSumKernelPKiPii,@"STO_CUDA_ENTRY STV_DEFAULT"
_Z15reduceSumKernelPKiPii:
.text._Z15reduceSumKernelPKiPii:
[----:B------:R-:W-:Y:S01]  /*0000*/  LDC R1, c[0x0][0x37c] ;  /* 0x0000df00ff017b82 */ /* 0x000fe20000000800 */
[----:B------:R-:W0:Y:S01]  /*0010*/  S2R R7, SR_TID.X ;  /* 0x0000000000077919 */ /* 0x000e220000002100 */
[----:B------:R-:W0:Y:S01]  /*0020*/  LDCU UR4, c[0x0][0x390] ;  /* 0x00007200ff0477ac */ /* 0x000e220008000800 */
[----:B------:R-:W1:Y:S01]  /*0030*/  LDCU.64 UR6, c[0x0][0x358] ;  /* 0x00006b00ff0677ac */ /* 0x000e620008000a00 */
[----:B0-----:R-:W-:-:S13]  /*0040*/  ISETP.GE.U32.AND P1, PT, R7, UR4, PT ;  /* 0x0000000407007c0c */ /* 0x001fda000bf26070 */
[----:B------:R-:W0:Y:S02]  /*0050*/  @!P1 LDC.64 R2, c[0x0][0x380] ;  /* 0x0000e000ff029b82 */ /* 0x000e240000000a00 */
[----:B0-----:R-:W-:-:S06]  /*0060*/  @!P1 IMAD.WIDE.U32 R2, R7, 0x4, R2 ;  /* 0x0000000407029825 */ /* 0x001fcc00078e0002 */
[----:B-1----:R-:W2:Y:S01]  /*0070*/  @!P1 LDG.E R3, desc[UR6][R2.64] ;  /* 0x0000000602039981 */ /* 0x002ea2000c1e1900 */
[----:B------:R-:W0:Y:S01]  /*0080*/  S2UR UR5, SR_CgaCtaId ;  /* 0x00000000000579c3 */ /* 0x000e220000008800 */
[----:B------:R-:W-:Y:S01]  /*0090*/  UMOV UR4, 0x400 ;  /* 0x0000040000047882 */ /* 0x000fe20000000000 */
[----:B------:R-:W1:Y:S01]  /*00a0*/  LDCU UR8, c[0x0][0x360] ;  /* 0x00006c00ff0877ac */ /* 0x000e620008000800 */
[----:B------:R-:W-:Y:S01]  /*00b0*/  ISETP.NE.AND P0, PT, R7, RZ, PT ;  /* 0x000000ff0700720c */ /* 0x000fe20003f05270 */
[----:B-1----:R-:W-:Y:S02]  /*00c0*/  UISETP.GE.U32.AND UP0, UPT, UR8, 0x2, UPT ;  /* 0x000000020800788c */ /* 0x002fe4000bf06070 */
[----:B0-----:R-:W-:-:S06]  /*00d0*/  ULEA UR4, UR5, UR4, 0x18 ;  /* 0x0000000405047291 */ /* 0x001fcc000f8ec0ff */
[----:B------:R-:W-:-:S05]  /*00e0*/  LEA R0, R7, UR4, 0x2 ;  /* 0x0000000407007c11 */ /* 0x000fca000f8e10ff */
[----:B--2---:R0:W-:Y:S04]  /*00f0*/  @!P1 STS [R0], R3 ;  /* 0x0000000300009388 */ /* 0x0041e80000000800 */
[----:B------:R0:W-:Y:S01]  /*0100*/  @P1 STS [R0], RZ ;  /* 0x000000ff00001388 */ /* 0x0001e20000000800 */
[----:B------:R-:W-:Y:S06]  /*0110*/  BAR.SYNC.DEFER_BLOCKING 0x0 ;  /* 0x0000000000007b1d */ /* 0x000fec0000010000 */
[----:B------:R-:W-:Y:S05]  /*0120*/  BRA.U !UP0, `(.L_x_0) ;  /* 0x0000000108307547 */ /* 0x000fea000b800000 */
[----:B------:R-:W-:-:S07]  /*0130*/  IMAD.U32 R2, RZ, RZ, UR8 ;  /* 0x00000008ff027e24 */ /* 0x000fce000f8e00ff */
.L_x_1:
[----:B------:R-:W-:-:S04]  /*0140*/  SHF.R.U32.HI R6, RZ, 0x1, R2 ;  /* 0x00000001ff067819 */ /* 0x000fc80000011602 */
[----:B------:R-:W-:-:S13]  /*0150*/  ISETP.GE.U32.AND P1, PT, R7, R6, PT ;  /* 0x000000060700720c */ /* 0x000fda0003f26070 */
[----:B0-----:R-:W-:Y:S01]  /*0160*/  @!P1 IMAD R3, R6, 0x4, R0 ;  /* 0x0000000406039824 */ /* 0x001fe200078e0200 */
[----:B------:R-:W-:Y:S05]  /*0170*/  @!P1 LDS R4, [R0] ;  /* 0x0000000000049984 */ /* 0x000fea0000000800 */
[----:B------:R-:W0:Y:S02]  /*0180*/  @!P1 LDS R3, [R3] ;  /* 0x0000000003039984 */ /* 0x000e240000000800 */
[----:B0-----:R-:W-:-:S05]  /*0190*/  @!P1 IMAD.IADD R5, R3, 0x1, R4 ;  /* 0x0000000103059824 */ /* 0x001fca00078e0204 */
[----:B------:R1:W-:Y:S01]  /*01a0*/  @!P1 STS [R0], R5 ;  /* 0x0000000500009388 */ /* 0x0003e20000000800 */
[----:B------:R-:W-:Y:S01]  /*01b0*/  BAR.SYNC.DEFER_BLOCKING 0x0 ;  /* 0x0000000000007b1d */ /* 0x000fe20000010000 */
[----:B------:R-:W-:Y:S01]  /*01c0*/  ISETP.GT.U32.AND P1, PT, R2, 0x3, PT ;  /* 0x000000030200780c */ /* 0x000fe20003f24070 */
[----:B------:R-:W-:-:S12]  /*01d0*/  IMAD.MOV.U32 R2, RZ, RZ, R6 ;  /* 0x000000ffff027224 */ /* 0x000fd800078e0006 */
[----:B-1----:R-:W-:Y:S05]  /*01e0*/  @P1 BRA `(.L_x_1) ;  /* 0xfffffffc00d41947 */ /* 0x002fea000383ffff */
.L_x_0:
[----:B------:R-:W-:Y:S05]  /*01f0*/  @P0 EXIT ;  /* 0x000000000000094d */ /* 0x000fea0003800000 */
[----:B------:R-:W1:Y:S01]  /*0200*/  S2UR UR5, SR_CgaCtaId ;  /* 0x00000000000579c3 */ /* 0x000e620000008800 */
[----:B------:R-:W-:-:S07]  /*0210*/  UMOV UR4, 0x400 ;  /* 0x0000040000047882 */ /* 0x000fce0000000000 */
[----:B0-----:R-:W0:Y:S01]  /*0220*/  LDC.64 R2, c[0x0][0x388] ;  /* 0x0000e200ff027b82 */ /* 0x001e220000000a00 */
[----:B-1----:R-:W-:-:S09]  /*0230*/  ULEA UR4, UR5, UR4, 0x18 ;  /* 0x0000000405047291 */ /* 0x002fd2000f8ec0ff */
[----:B------:R-:W0:Y:S04]  /*0240*/  LDS R5, [UR4] ;  /* 0x00000004ff057984 */ /* 0x000e280008000800 */
[----:B0-----:R-:W-:Y:S01]  /*0250*/  STG.E desc[UR6][R2.64], R5 ;  /* 0x0000000502007986 */ /* 0x001fe2000c101906 */
[----:B------:R-:W-:Y:S05]  /*0260*/  EXIT ;  /* 0x000000000000794d */ /* 0x000fea0003800000 */
.L_x_2:
[----:B------:R-:W-:-:S00]  /*0270*/  BRA `(.L_x_2) ;  /* 0xfffffffc00fc7947 */ /* 0x000fc0000383ffff */
[----:B------:R-:W-:-:S00]  /*0280*/  NOP ;  /* 0x0000000000007918 */ /* 0x000fc00000000000 */
[----:B------:R-:W-:-:S00]  /*0290*/  NOP ;  /* 0x0000000000007918 */ /* 0x000fc00000000000 */
[----:B------:R-:W-:-:S00]  /*02a0*/  NOP ;  /* 0x0000000000007918 */ /* 0x000fc00000000000 */
[----:B------:R-:W-:-:S00]  /*02b0*/  NOP ;  /* 0x0000000000007918 */ /* 0x000fc00000000000 */
[----:B------:R-:W-:-:S00]  /*02c0*/  NOP ;  /* 0x0000000000007918 */ /* 0x000fc00000000000 */
[----:B------:R-:W-:-:S00]  /*02d0*/  NOP ;  /* 0x0000000000007918 */ /* 0x000fc00000000000 */
[----:B------:R-:W-:-:S00]  /*02e0*/  NOP ;  /* 0x0000000000007918 */ /* 0x000fc00000000000 */
[----:B------:R-:W-:-:S00]  /*02f0*/  NOP ;  /* 0x0000000000007918 */ /* 0x000fc00000000000 */
.L_x_3:


//--------------------- .nv.shared._Z15reduceSumKernelPKiPii --------------------------
	.section	.nv.shared._Z15reduceSumKernelPKiPii,"aw",@nobits
	.sectionflags	@""
	.align	16
	.zero		1024


//--------------------- .nv.shared.reserved.0     --------------------------
	.section	.nv.shared.reserved.0,"aw",@nobits
	.weak		__nv_reservedSMEM_offset_0_alias
	.size		__nv_reservedSMEM_offset_0_alias, 0, 64
	.other		__nv_reservedSMEM_offset_0_alias,@"STO_CUDA_RESERVED_SHARED STV_DEFAULT"
__nv_reservedSMEM_offset_0_alias:
	.zero		0
	.zero		64


//--------------------- .nv.constant0._Z15reduceSumKernelPKiPii --------------------------
	.section	.nv.constant0._Z15reduceSumKernelPKiPii,"a",@progbits
	.sectionflags	@""
	.align	4
.nv.constant0._Z15reduceSumKernelPKiPii:
	.zero		916


//--------------------- SYMBOLS --------------------------

	.type		.nv.reservedSmem.offset0,@object
	.size		.nv.reservedSmem.offset0,0x4
	.type		.nv.reservedSmem.cap,@object
	.size		.nv.reservedSmem.cap,0x4
